//
// Generated by NVIDIA NVVM Compiler
//
// Compiler Build ID: CL-36424714
// Cuda compilation tools, release 13.0, V13.0.88
// Based on NVVM 20.0.0
//

.version 9.0
.target sm_100
.address_size 64

	// .globl	hello
.extern .func  (.param .b32 func_retval0) vprintf
(
	.param .b64 vprintf_param_0,
	.param .b64 vprintf_param_1
)
;
.global .align 1 .b8 $str[4] = {37, 115, 10};

.visible .entry hello(
	.param .u64 .ptr .align 1 hello_param_0
)
{
	.local .align 8 .b8 	__local_depot0[8];
	.reg .b64 	%SP;
	.reg .b64 	%SPL;
	.reg .b32 	%r<3>;
	.reg .b64 	%rd<6>;

	mov.u64 	%SPL, __local_depot0;
	cvta.local.u64 	%SP, %SPL;
	ld.param.u64 	%rd1, [hello_param_0];
	add.u64 	%rd2, %SP, 0;
	add.u64 	%rd3, %SPL, 0;
	st.local.u64 	[%rd3], %rd1;
	mov.u64 	%rd4, $str;
	cvta.global.u64 	%rd5, %rd4;
	{ // callseq 0, 0
	.param .b64 param0;
	st.param.b64 	[param0], %rd5;
	.param .b64 param1;
	st.param.b64 	[param1], %rd2;
	.param .b32 retval0;
	call.uni (retval0), 
	vprintf, 
	(
	param0, 
	param1
	);
	ld.param.b32 	%r1, [retval0];
	} // callseq 0
	ret;

}
	// .globl	process
.visible .entry process(
	.param .u64 .ptr .align 1 process_param_0,
	.param .u64 .ptr .align 1 process_param_1,
	.param .u32 process_param_2,
	.param .u32 process_param_3
)
{
	.reg .pred 	%p<17>;
	.reg .b16 	%rs<104>;
	.reg .b32 	%r<44>;
	.reg .b64 	%rd<17>;

	ld.param.u64 	%rd8, [process_param_0];
	ld.param.u64 	%rd7, [process_param_1];
	ld.param.u32 	%r12, [process_param_2];
	ld.param.u32 	%r13, [process_param_3];
	cvta.to.global.u64 	%rd1, %rd8;
	mov.u32 	%r14, %tid.x;
	mov.u32 	%r15, %ctaid.x;
	mov.u32 	%r1, %ntid.x;
	mad.lo.s32 	%r16, %r15, %r1, %r14;
	mov.u32 	%r17, %tid.y;
	mov.u32 	%r18, %ctaid.y;
	mov.u32 	%r2, %ntid.y;
	mad.lo.s32 	%r19, %r18, %r2, %r17;
	mad.lo.s32 	%r43, %r12, %r19, %r16;
	mul.lo.s32 	%r4, %r13, %r12;
	setp.ge.s32 	%p1, %r43, %r4;
	@%p1 bra 	$L__BB1_25;
	add.s32 	%r5, %r12, -1;
	not.b32 	%r6, %r12;
	neg.s32 	%r7, %r12;
	mov.u32 	%r20, %nctaid.x;
	mul.lo.s32 	%r21, %r1, %r20;
	mul.lo.s32 	%r22, %r21, %r2;
	mov.u32 	%r23, %nctaid.y;
	mul.lo.s32 	%r8, %r22, %r23;
	cvta.to.global.u64 	%rd2, %rd7;
	cvt.s64.s32 	%rd15, %r12;
$L__BB1_2:
	rem.s32 	%r10, %r43, %r12;
	setp.ne.s32 	%p2, %r10, 0;
	cvt.s64.s32 	%rd3, %r43;
	add.s64 	%rd4, %rd1, %rd3;
	@%p2 bra 	$L__BB1_4;
	ld.global.u8 	%rs92, [%rd4];
	bra.uni 	$L__BB1_5;
$L__BB1_4:
	ld.global.u8 	%rs92, [%rd4+-1];
$L__BB1_5:
	setp.ne.s32 	%p3, %r10, %r5;
	@%p3 bra 	$L__BB1_7;
	ld.global.u8 	%rs93, [%rd4];
	bra.uni 	$L__BB1_8;
$L__BB1_7:
	ld.global.u8 	%rs93, [%rd4+1];
$L__BB1_8:
	cvt.u32.u64 	%r24, %rd3;
	setp.ge.s32 	%p4, %r24, %r12;
	@%p4 bra 	$L__BB1_11;
	setp.lt.s32 	%p7, %r24, 1;
	add.s32 	%r32, %r24, -1;
	cvt.u64.u32 	%rd12, %r32;
	selp.b64 	%rd13, %rd3, %rd12, %p7;
	add.s64 	%rd14, %rd1, %rd13;
	ld.global.u8 	%rs96, [%rd14];
	ld.global.u8 	%rs95, [%rd4];
	add.s32 	%r33, %r24, 1;
	rem.s32 	%r34, %r33, %r12;
	setp.eq.s32 	%p8, %r34, 0;
	mov.u16 	%rs94, %rs95;
	@%p8 bra 	$L__BB1_13;
	ld.global.u8 	%rs94, [%rd4+1];
	bra.uni 	$L__BB1_13;
$L__BB1_11:
	setp.eq.s32 	%p5, %r10, 0;
	selp.b32 	%r26, %r7, %r6, %p5;
	add.s32 	%r27, %r24, %r26;
	cvt.s64.s32 	%rd9, %r27;
	add.s64 	%rd10, %rd1, %rd9;
	ld.global.u8 	%rs96, [%rd10];
	sub.s32 	%r28, %r24, %r12;
	cvt.s64.s32 	%rd11, %r28;
	add.s64 	%rd5, %rd1, %rd11;
	ld.global.u8 	%rs95, [%rd5];
	add.s32 	%r29, %r24, 1;
	rem.s32 	%r30, %r29, %r12;
	setp.eq.s32 	%p6, %r30, 0;
	mov.u16 	%rs94, %rs95;
	@%p6 bra 	$L__BB1_13;
	ld.global.u8 	%rs94, [%rd5+1];
$L__BB1_13:
	add.s32 	%r36, %r24, %r12;
	setp.lt.s32 	%p9, %r36, %r4;
	@%p9 bra 	$L__BB1_19;
	setp.ne.s32 	%p10, %r10, 0;
	@%p10 bra 	$L__BB1_16;
	ld.global.u8 	%rs102, [%rd4];
	mov.u16 	%rs103, %rs102;
	bra.uni 	$L__BB1_17;
$L__BB1_16:
	ld.global.u8 	%rs103, [%rd4+-1];
	ld.global.u8 	%rs102, [%rd4];
$L__BB1_17:
	add.s32 	%r38, %r24, 1;
	setp.ge.s32 	%p11, %r38, %r4;
	mov.u16 	%rs101, %rs102;
	@%p11 bra 	$L__BB1_24;
	ld.global.u8 	%rs101, [%rd4+1];
	bra.uni 	$L__BB1_24;
$L__BB1_19:
	setp.ne.s32 	%p12, %r10, 0;
	add.s64 	%rd6, %rd4, %rd15;
	@%p12 bra 	$L__BB1_21;
	ld.global.u8 	%rs102, [%rd6];
	mov.u16 	%rs103, %rs102;
	bra.uni 	$L__BB1_22;
$L__BB1_21:
	ld.global.u8 	%rs103, [%rd6+-1];
	ld.global.u8 	%rs102, [%rd6];
$L__BB1_22:
	add.s32 	%r40, %r24, 1;
	rem.s32 	%r41, %r40, %r12;
	setp.eq.s32 	%p13, %r41, 0;
	mov.u16 	%rs101, %rs102;
	@%p13 bra 	$L__BB1_24;
	ld.global.u8 	%rs101, [%rd6+1];
$L__BB1_24:
	ld.global.u8 	%rs31, [%rd4];
	max.u16 	%rs34, %rs96, %rs95;
	min.u16 	%rs35, %rs96, %rs95;
	max.u16 	%rs37, %rs34, %rs94;
	min.u16 	%rs38, %rs34, %rs94;
	max.u16 	%rs40, %rs37, %rs92;
	min.u16 	%rs41, %rs37, %rs92;
	max.u16 	%rs42, %rs40, %rs31;
	min.u16 	%rs43, %rs40, %rs31;
	max.u16 	%rs45, %rs42, %rs93;
	min.u16 	%rs46, %rs42, %rs93;
	max.u16 	%rs48, %rs45, %rs103;
	min.u16 	%rs49, %rs45, %rs103;
	max.u16 	%rs51, %rs48, %rs102;
	min.u16 	%rs52, %rs48, %rs102;
	min.u16 	%rs54, %rs51, %rs101;
	setp.lt.u16 	%p14, %rs94, %rs35;
	selp.b16 	%rs55, %rs35, %rs38, %p14;
	selp.b16 	%rs56, %rs38, %rs35, %p14;
	max.u16 	%rs57, %rs55, %rs41;
	min.u16 	%rs58, %rs55, %rs41;
	max.u16 	%rs59, %rs57, %rs43;
	min.u16 	%rs60, %rs57, %rs43;
	max.u16 	%rs61, %rs59, %rs46;
	min.u16 	%rs62, %rs59, %rs46;
	max.u16 	%rs63, %rs61, %rs49;
	min.u16 	%rs64, %rs61, %rs49;
	max.u16 	%rs65, %rs63, %rs52;
	min.u16 	%rs66, %rs63, %rs52;
	min.u16 	%rs67, %rs65, %rs54;
	max.u16 	%rs68, %rs56, %rs58;
	min.u16 	%rs69, %rs56, %rs58;
	max.u16 	%rs70, %rs68, %rs60;
	min.u16 	%rs71, %rs68, %rs60;
	max.u16 	%rs72, %rs70, %rs62;
	min.u16 	%rs73, %rs70, %rs62;
	max.u16 	%rs74, %rs72, %rs64;
	min.u16 	%rs75, %rs72, %rs64;
	max.u16 	%rs76, %rs74, %rs66;
	min.u16 	%rs77, %rs74, %rs66;
	min.u16 	%rs78, %rs76, %rs67;
	setp.lt.u16 	%p15, %rs60, %rs69;
	selp.b16 	%rs79, %rs69, %rs71, %p15;
	selp.b16 	%rs80, %rs71, %rs69, %p15;
	max.u16 	%rs81, %rs79, %rs73;
	min.u16 	%rs82, %rs79, %rs73;
	max.u16 	%rs83, %rs81, %rs75;
	min.u16 	%rs84, %rs81, %rs75;
	max.u16 	%rs85, %rs83, %rs77;
	min.u16 	%rs86, %rs83, %rs77;
	min.u16 	%rs87, %rs85, %rs78;
	max.u16 	%rs88, %rs80, %rs82;
	max.u16 	%rs89, %rs88, %rs84;
	max.u16 	%rs90, %rs89, %rs86;
	max.u16 	%rs91, %rs90, %rs87;
	add.s64 	%rd16, %rd2, %rd3;
	st.global.u8 	[%rd16], %rs91;
	add.s32 	%r43, %r24, %r8;
	setp.lt.s32 	%p16, %r43, %r4;
	@%p16 bra 	$L__BB1_2;
$L__BB1_25:
	ret;

}


// ===== COMPILED SASS (sm_100) =====

	.target	sm_100

	.elftype	@"ET_EXEC"


//--------------------- .note.nv.tkinfo           --------------------------
	.section	.note.nv.tkinfo,"",@"SHT_NOTE"
	.sectionflags	@"SHF_NOTE_NV_TKINFO"
	.tkinfo
        /*0018*/ 	.word	0x00000002
        /*0030*/ 	.string	""
        /*0030*/ 	.string	"ptxas"
        /*0030*/ 	.string	"Cuda compilation tools, release 13.0, V13.0.88"
        /*0030*/ 	.string	"Build cuda_13.0.r13.0/compiler.36424714_0"
        /*0030*/ 	.string	"-arch sm_100 -m 64 "



//--------------------- .note.nv.cuinfo           --------------------------
	.section	.note.nv.cuinfo,"",@"SHT_NOTE"
	.sectionflags	@"SHF_NOTE_NV_CUINFO"
        /*0018*/ 	.short	0x0002
        /*001a*/ 	.short	0x0064
        /*001c*/ 	.short	0x0082
	.zero		2


//--------------------- .nv.info                  --------------------------
	.section	.nv.info,"",@"SHT_CUDA_INFO"
	.align	4


	//----- nvinfo : EIATTR_REGCOUNT
	.align		4
        /*0000*/ 	.byte	0x04, 0x2f
        /*0002*/ 	.short	(.L_2 - .L_1)
	.align		4
.L_1:
        /*0004*/ 	.word	index@(hello)
        /*0008*/ 	.word	0x00000018


	//----- nvinfo : EIATTR_FRAME_SIZE
	.align		4
.L_2:
        /*000c*/ 	.byte	0x04, 0x11
        /*000e*/ 	.short	(.L_4 - .L_3)
	.align		4
.L_3:
        /*0010*/ 	.word	index@(hello)
        /*0014*/ 	.word	0x00000008


	//----- nvinfo : EIATTR_REGCOUNT
	.align		4
.L_4:
        /*0018*/ 	.byte	0x04, 0x2f
        /*001a*/ 	.short	(.L_6 - .L_5)
	.align		4
.L_5:
        /*001c*/ 	.word	index@(process)
        /*0020*/ 	.word	0x0000001f


	//----- nvinfo : EIATTR_FRAME_SIZE
	.align		4
.L_6:
        /*0024*/ 	.byte	0x04, 0x11
        /*0026*/ 	.short	(.L_8 - .L_7)
	.align		4
.L_7:
        /*0028*/ 	.word	index@(process)
        /*002c*/ 	.word	0x00000000


	//----- nvinfo : EIATTR_MIN_STACK_SIZE
	.align		4
.L_8:
        /*0030*/ 	.byte	0x04, 0x12
        /*0032*/ 	.short	(.L_10 - .L_9)
	.align		4
.L_9:
        /*0034*/ 	.word	index@(process)
        /*0038*/ 	.word	0x00000000


	//----- nvinfo : EIATTR_MIN_STACK_SIZE
	.align		4
.L_10:
        /*003c*/ 	.byte	0x04, 0x12
        /*003e*/ 	.short	(.L_12 - .L_11)
	.align		4
.L_11:
        /*0040*/ 	.word	index@(hello)
        /*0044*/ 	.word	0x00000008
.L_12:


//--------------------- .nv.compat                --------------------------
	.section	.nv.compat,"",@"SHT_CUDA_COMPAT_INFO"
	.align	4
        /*0000*/ 	.byte	0x02, 0x09, 0x00, 0x00, 0x02, 0x02, 0x01, 0x00, 0x02, 0x05, 0x05, 0x00, 0x03, 0x07, 0x01, 0x01
        /*0010*/ 	.byte	0x02, 0x03, 0x00, 0x00, 0x02, 0x06, 0x01, 0x00, 0x04, 0x0b, 0x08, 0x00, 0x09, 0x00, 0x00, 0x00
        /*0020*/ 	.byte	0x00, 0x00, 0x00, 0x00


//--------------------- .nv.info.process          --------------------------
	.section	.nv.info.process,"",@"SHT_CUDA_INFO"
	.sectionflags	@""
	.align	4


	//----- nvinfo : EIATTR_CUDA_API_VERSION
	.align		4
        /*0000*/ 	.byte	0x04, 0x37
        /*0002*/ 	.short	(.L_14 - .L_13)
.L_13:
        /*0004*/ 	.word	0x00000082


	//----- nvinfo : EIATTR_KPARAM_INFO
	.align		4
.L_14:
        /*0008*/ 	.byte	0x04, 0x17
        /*000a*/ 	.short	(.L_16 - .L_15)
.L_15:
        /*000c*/ 	.word	0x00000000
        /*0010*/ 	.short	0x0003
        /*0012*/ 	.short	0x0014
        /*0014*/ 	.byte	0x00, 0xf0, 0x11, 0x00


	//----- nvinfo : EIATTR_KPARAM_INFO
	.align		4
.L_16:
        /*0018*/ 	.byte	0x04, 0x17
        /*001a*/ 	.short	(.L_18 - .L_17)
.L_17:
        /*001c*/ 	.word	0x00000000
        /*0020*/ 	.short	0x0002
        /*0022*/ 	.short	0x0010
        /*0024*/ 	.byte	0x00, 0xf0, 0x11, 0x00


	//----- nvinfo : EIATTR_KPARAM_INFO
	.align		4
.L_18:
        /*0028*/ 	.byte	0x04, 0x17
        /*002a*/ 	.short	(.L_20 - .L_19)
.L_19:
        /*002c*/ 	.word	0x00000000
        /*0030*/ 	.short	0x0001
        /*0032*/ 	.short	0x0008
        /*0034*/ 	.byte	0x00, 0xf5, 0x21, 0x00


	//----- nvinfo : EIATTR_KPARAM_INFO
	.align		4
.L_20:
        /*0038*/ 	.byte	0x04, 0x17
        /*003a*/ 	.short	(.L_22 - .L_21)
.L_21:
        /*003c*/ 	.word	0x00000000
        /*0040*/ 	.short	0x0000
        /*0042*/ 	.short	0x0000
        /*0044*/ 	.byte	0x00, 0xf5, 0x21, 0x00


	//----- nvinfo : EIATTR_SPARSE_MMA_MASK
	.align		4
.L_22:
        /*0048*/ 	.byte	0x03, 0x50
        /*004a*/ 	.short	0x0000


	//----- nvinfo : EIATTR_MAXREG_COUNT
	.align		4
        /*004c*/ 	.byte	0x03, 0x1b
        /*004e*/ 	.short	0x00ff


	//----- nvinfo : EIATTR_MERCURY_ISA_VERSION
	.align		4
        /*0050*/ 	.byte	0x03, 0x5f
        /*0052*/ 	.short	0x0101


	//----- nvinfo : EIATTR_VRC_CTA_INIT_COUNT
	.align		4
        /*0054*/ 	.byte	0x02, 0x4a
	.zero		1
	.zero		1


	//----- nvinfo : EIATTR_EXIT_INSTR_OFFSETS
	.align		4
        /*0058*/ 	.byte	0x04, 0x1c
        /*005a*/ 	.short	(.L_24 - .L_23)


	//   ....[0]....
.L_23:
        /*005c*/ 	.word	0x000000d0


	//   ....[1]....
        /*0060*/ 	.word	0x00000df0


	//----- nvinfo : EIATTR_CRS_STACK_SIZE
	.align		4
.L_24:
        /*0064*/ 	.byte	0x04, 0x1e
        /*0066*/ 	.short	(.L_26 - .L_25)
.L_25:
        /*0068*/ 	.word	0x00000000


	//----- nvinfo : EIATTR_CBANK_PARAM_SIZE
	.align		4
.L_26:
        /*006c*/ 	.byte	0x03, 0x19
        /*006e*/ 	.short	0x0018


	//----- nvinfo : EIATTR_PARAM_CBANK
	.align		4
        /*0070*/ 	.byte	0x04, 0x0a
        /*0072*/ 	.short	(.L_28 - .L_27)
	.align		4
.L_27:
        /*0074*/ 	.word	index@(.nv.constant0.process)
        /*0078*/ 	.short	0x0380
        /*007a*/ 	.short	0x0018


	//----- nvinfo : EIATTR_SW_WAR
	.align		4
.L_28:
        /*007c*/ 	.byte	0x04, 0x36
        /*007e*/ 	.short	(.L_30 - .L_29)
.L_29:
        /*0080*/ 	.word	0x00000008
.L_30:


//--------------------- .nv.info.hello            --------------------------
	.section	.nv.info.hello,"",@"SHT_CUDA_INFO"
	.sectionflags	@""
	.align	4


	//----- nvinfo : EIATTR_CUDA_API_VERSION
	.align		4
        /*0000*/ 	.byte	0x04, 0x37
        /*0002*/ 	.short	(.L_32 - .L_31)
.L_31:
        /*0004*/ 	.word	0x00000082


	//----- nvinfo : EIATTR_KPARAM_INFO
	.align		4
.L_32:
        /*0008*/ 	.byte	0x04, 0x17
        /*000a*/ 	.short	(.L_34 - .L_33)
.L_33:
        /*000c*/ 	.word	0x00000000
        /*0010*/ 	.short	0x0000
        /*0012*/ 	.short	0x0000
        /*0014*/ 	.byte	0x00, 0xf5, 0x21, 0x00


	//----- nvinfo : EIATTR_SPARSE_MMA_MASK
	.align		4
.L_34:
        /*0018*/ 	.byte	0x03, 0x50
        /*001a*/ 	.short	0x0000


	//----- nvinfo : EIATTR_MAXREG_COUNT
	.align		4
        /*001c*/ 	.byte	0x03, 0x1b
        /*001e*/ 	.short	0x00ff


	//----- nvinfo : EIATTR_EXTERNS
	.align		4
        /*0020*/ 	.byte	0x04, 0x0f
        /*0022*/ 	.short	(.L_36 - .L_35)


	//   ....[0]....
	.align		4
.L_35:
        /*0024*/ 	.word	index@(vprintf)


	//----- nvinfo : EIATTR_MERCURY_ISA_VERSION
	.align		4
.L_36:
        /*0028*/ 	.byte	0x03, 0x5f
        /*002a*/ 	.short	0x0101


	//----- nvinfo : EIATTR_VRC_CTA_INIT_COUNT
	.align		4
        /*002c*/ 	.byte	0x02, 0x4a
	.zero		1
	.zero		1


	//----- nvinfo : EIATTR_SYSCALL_OFFSETS
	.align		4
        /*0030*/ 	.byte	0x04, 0x46
        /*0032*/ 	.short	(.L_38 - .L_37)


	//   ....[0]....
.L_37:
        /*0034*/ 	.word	0x000000e0


	//----- nvinfo : EIATTR_EXIT_INSTR_OFFSETS
	.align		4
.L_38:
        /*0038*/ 	.byte	0x04, 0x1c
        /*003a*/ 	.short	(.L_40 - .L_39)


	//   ....[0]....
.L_39:
        /*003c*/ 	.word	0x000000f0


	//----- nvinfo : EIATTR_CBANK_PARAM_SIZE
	.align		4
.L_40:
        /*0040*/ 	.byte	0x03, 0x19
        /*0042*/ 	.short	0x0008


	//----- nvinfo : EIATTR_PARAM_CBANK
	.align		4
        /*0044*/ 	.byte	0x04, 0x0a
        /*0046*/ 	.short	(.L_42 - .L_41)
	.align		4
.L_41:
        /*0048*/ 	.word	index@(.nv.constant0.hello)
        /*004c*/ 	.short	0x0380
        /*004e*/ 	.short	0x0008


	//----- nvinfo : EIATTR_SW_WAR
	.align		4
.L_42:
        /*0050*/ 	.byte	0x04, 0x36
        /*0052*/ 	.short	(.L_44 - .L_43)
.L_43:
        /*0054*/ 	.word	0x00000008
.L_44:


//--------------------- .nv.callgraph             --------------------------
	.section	.nv.callgraph,"",@"SHT_CUDA_CALLGRAPH"
	.align	4
	.sectionentsize	8
	.align		4
        /*0000*/ 	.word	0x00000000
	.align		4
        /*0004*/ 	.word	0xffffffff
	.align		4
        /*0008*/ 	.word	index@(hello)
	.align		4
        /*000c*/ 	.word	index@(vprintf)
	.align		4
        /*0010*/ 	.word	0x00000000
	.align		4
        /*0014*/ 	.word	0xfffffffe
	.align		4
        /*0018*/ 	.word	0x00000000
	.align		4
        /*001c*/ 	.word	0xfffffffd
	.align		4
        /*0020*/ 	.word	0x00000000
	.align		4
        /*0024*/ 	.word	0xfffffffc


//--------------------- .nv.constant4             --------------------------
	.section	.nv.constant4,"a",@progbits
	.align	8
	.align		8
.nv.constant4:
        /*0000*/ 	.dword	$str
	.align		8
        /*0008*/ 	.dword	vprintf


//--------------------- .text.process             --------------------------
	.section	.text.process,"ax",@progbits
	.align	128
        .global         process
        .type           process,@function
        .size           process,(.L_x_10 - process)
        .other          process,@"STO_CUDA_ENTRY STV_DEFAULT"
process:
.text.process:
[----:B------:R-:W-:Y:S01]  /*0000*/  LDC R1, c[0x0][0x37c] ;  /* 0x0000df00ff017b82 */ /* 0x000fe20000000800 */
[----:B------:R-:W0:Y:S07]  /*0010*/  S2R R3, SR_TID.X ;  /* 0x0000000000037919 */ /* 0x000e2e0000002100 */
[----:B------:R-:W0:Y:S01]  /*0020*/  LDC R2, c[0x0][0x360] ;  /* 0x0000d800ff027b82 */ /* 0x000e220000000800 */
[----:B------:R-:W1:Y:S07]  /*0030*/  S2R R0, SR_TID.Y ;  /* 0x0000000000007919 */ /* 0x000e6e0000002200 */
[----:B------:R-:W0:Y:S08]  /*0040*/  S2UR UR4, SR_CTAID.X ;  /* 0x00000000000479c3 */ /* 0x000e300000002500 */
[----:B------:R-:W1:Y:S08]  /*0050*/  S2UR UR5, SR_CTAID.Y ;  /* 0x00000000000579c3 */ /* 0x000e700000002600 */
[----:B------:R-:W1:Y:S08]  /*0060*/  LDC R5, c[0x0][0x364] ;  /* 0x0000d900ff057b82 */ /* 0x000e700000000800 */
[----:B------:R-:W2:Y:S01]  /*0070*/  LDC.64 R10, c[0x0][0x390] ;  /* 0x0000e400ff0a7b82 */ /* 0x000ea20000000a00 */
[----:B0-----:R-:W-:-:S02]  /*0080*/  IMAD R3, R2, UR4, R3 ;  /* 0x0000000402037c24 */ /* 0x001fc4000f8e0203 */
[----:B-1----:R-:W-:Y:S02]  /*0090*/  IMAD R0, R5, UR5, R0 ;  /* 0x0000000505007c24 */ /* 0x002fe4000f8e0200 */
[----:B--2---:R-:W-:Y:S02]  /*00a0*/  IMAD R11, R10, R11, RZ ;  /* 0x0000000b0a0b7224 */ /* 0x004fe400078e02ff */
[----:B------:R-:W-:-:S05]  /*00b0*/  IMAD R0, R0, R10, R3 ;  /* 0x0000000a00007224 */ /* 0x000fca00078e0203 */
[----:B------:R-:W-:-:S13]  /*00c0*/  ISETP.GE.AND P0, PT, R0, R11, PT ;  /* 0x0000000b0000720c */ /* 0x000fda0003f06270 */
[----:B------:R-:W-:Y:S05]  /*00d0*/  @P0 EXIT ;  /* 0x000000000000094d */ /* 0x000fea0003800000 */
[----:B------:R-:W-:Y:S01]  /*00e0*/  IABS R21, R10 ;  /* 0x0000000a00157213 */ /* 0x000fe20000000000 */
[----:B------:R-:W0:Y:S01]  /*00f0*/  LDCU UR4, c[0x0][0x370] ;  /* 0x00006e00ff0477ac */ /* 0x000e220008000800 */
[----:B------:R-:W-:Y:S02]  /*0100*/  IMAD.MOV R9, RZ, RZ, -R10 ;  /* 0x000000ffff097224 */ /* 0x000fe400078e0a0a */
[----:B------:R-:W1:Y:S01]  /*0110*/  I2F.RP R4, R21 ;  /* 0x0000001500047306 */ /* 0x000e620000209400 */
[----:B------:R-:W2:Y:S01]  /*0120*/  LDCU UR5, c[0x0][0x374] ;  /* 0x00006e80ff0577ac */ /* 0x000ea20008000800 */
[----:B------:R-:W3:Y:S01]  /*0130*/  LDCU.64 UR6, c[0x0][0x358] ;  /* 0x00006b00ff0677ac */ /* 0x000ee20008000a00 */
[----:B------:R-:W4:Y:S05]  /*0140*/  LDCU.64 UR8, c[0x0][0x388] ;  /* 0x00007100ff0877ac */ /* 0x000f2a0008000a00 */
[----:B-1----:R-:W1:Y:S01]  /*0150*/  MUFU.RCP R4, R4 ;  /* 0x0000000400047308 */ /* 0x002e620000001000 */
[----:B0-----:R-:W-:-:S04]  /*0160*/  IMAD R2, R2, UR4, RZ ;  /* 0x0000000402027c24 */ /* 0x001fc8000f8e02ff */
[----:B------:R-:W-:Y:S02]  /*0170*/  IMAD R20, R2, R5, RZ ;  /* 0x0000000502147224 */ /* 0x000fe400078e02ff */
[----:B------:R-:W-:Y:S02]  /*0180*/  IMAD.MOV.U32 R2, RZ, RZ, RZ ;  /* 0x000000ffff027224 */ /* 0x000fe400078e00ff */
[----:B------:R-:W-:Y:S02]  /*0190*/  VIADD R5, R10, 0xffffffff ;  /* 0xffffffff0a057836 */ /* 0x000fe40000000000 */
[----:B--2---:R-:W-:Y:S02]  /*01a0*/  IMAD R20, R20, UR5, RZ ;  /* 0x0000000514147c24 */ /* 0x004fe4000f8e02ff */
[----:B-1----:R-:W-:-:S06]  /*01b0*/  VIADD R3, R4, 0xffffffe ;  /* 0x0ffffffe04037836 */ /* 0x002fcc0000000000 */
[----:B------:R-:W0:Y:S02]  /*01c0*/  F2I.FTZ.U32.TRUNC.NTZ R3, R3 ;  /* 0x0000000300037305 */ /* 0x000e24000021f000 */
[----:B0-----:R-:W-:-:S04]  /*01d0*/  IMAD.MOV R6, RZ, RZ, -R3 ;  /* 0x000000ffff067224 */ /* 0x001fc800078e0a03 */
[----:B------:R-:W-:-:S04]  /*01e0*/  IMAD R15, R6, R21, RZ ;  /* 0x00000015060f7224 */ /* 0x000fc800078e02ff */
[----:B------:R-:W-:-:S04]  /*01f0*/  IMAD.HI.U32 R15, R3, R15, R2 ;  /* 0x0000000f030f7227 */ /* 0x000fc800078e0002 */
[----:B---34-:R-:W-:-:S07]  /*0200*/  IMAD.MOV.U32 R3, RZ, RZ, R0 ;  /* 0x000000ffff037224 */ /* 0x018fce00078e0000 */
.L_x_6:
[----:B0-----:R-:W0:Y:S01]  /*0210*/  LDC R18, c[0x0][0x390] ;  /* 0x0000e400ff127b82 */ /* 0x001e220000000800 */
[----:B------:R-:W-:Y:S02]  /*0220*/  IABS R0, R3 ;  /* 0x0000000300007213 */ /* 0x000fe40000000000 */
[----:B------:R-:W-:Y:S02]  /*0230*/  ISETP.GE.AND P1, PT, R3, RZ, PT ;  /* 0x000000ff0300720c */ /* 0x000fe40003f26270 */
[----:B------:R-:W-:Y:S01]  /*0240*/  SHF.R.S32.HI R22, RZ, 0x1f, R3 ;  /* 0x0000001fff167819 */ /* 0x000fe20000011403 */
[----:B------:R-:W-:Y:S02]  /*0250*/  IMAD.HI.U32 R15, R15, R0, RZ ;  /* 0x000000000f0f7227 */ /* 0x000fe400078e00ff */
[----:B------:R-:W1:Y:S02]  /*0260*/  LDC.64 R6, c[0x0][0x380] ;  /* 0x0000e000ff067b82 */ /* 0x000e640000000a00 */
[----:B------:R-:W-:Y:S01]  /*0270*/  IMAD.MOV R15, RZ, RZ, -R15 ;  /* 0x000000ffff0f7224 */ /* 0x000fe200078e0a0f */
[----:B0-----:R-:W-:-:S02]  /*0280*/  IABS R8, R18 ;  /* 0x0000001200087213 */ /* 0x001fc40000000000 */
[----:B------:R-:W-:-:S03]  /*0290*/  LOP3.LUT R24, RZ, R18, RZ, 0x33, !PT ;  /* 0x00000012ff187212 */ /* 0x000fc600078e33ff */
[----:B------:R-:W-:Y:S01]  /*02a0*/  IMAD R0, R8, R15, R0 ;  /* 0x0000000f08007224 */ /* 0x000fe200078e0200 */
[----:B-1----:R-:W-:-:S04]  /*02b0*/  IADD3 R16, P3, PT, R3, R6, RZ ;  /* 0x0000000603107210 */ /* 0x002fc80007f7e0ff */
[----:B------:R-:W-:Y:S01]  /*02c0*/  ISETP.GT.U32.AND P0, PT, R21, R0, PT ;  /* 0x000000001500720c */ /* 0x000fe20003f04070 */
[----:B------:R-:W-:-:S12]  /*02d0*/  IMAD.X R17, R22, 0x1, R7, P3 ;  /* 0x0000000116117824 */ /* 0x000fd800018e0607 */
[----:B------:R-:W-:-:S05]  /*02e0*/  @!P0 IMAD.IADD R0, R0, 0x1, -R8 ;  /* 0x0000000100008824 */ /* 0x000fca00078e0a08 */
[----:B------:R-:W-:-:S13]  /*02f0*/  ISETP.GT.U32.AND P0, PT, R21, R0, PT ;  /* 0x000000001500720c */ /* 0x000fda0003f04070 */
[----:B------:R-:W-:Y:S01]  /*0300*/  @!P0 IMAD.IADD R0, R0, 0x1, -R8 ;  /* 0x0000000100008824 */ /* 0x000fe200078e0a08 */
[----:B------:R-:W-:-:S03]  /*0310*/  ISETP.NE.AND P0, PT, R18, RZ, PT ;  /* 0x000000ff1200720c */ /* 0x000fc60003f05270 */
[----:B------:R-:W-:-:S05]  /*0320*/  @!P1 IMAD.MOV R0, RZ, RZ, -R0 ;  /* 0x000000ffff009224 */ /* 0x000fca00078e0a00 */
[----:B------:R-:W-:-:S04]  /*0330*/  SEL R28, R24, R0, !P0 ;  /* 0x00000000181c7207 */ /* 0x000fc80004000000 */
[C---:B------:R-:W-:Y:S02]  /*0340*/  ISETP.NE.AND P1, PT, R28.reuse, RZ, PT ;  /* 0x000000ff1c00720c */ /* 0x040fe40003f25270 */
[----:B------:R-:W-:-:S11]  /*0350*/  ISETP.NE.AND P2, PT, R28, R5, PT ;  /* 0x000000051c00720c */ /* 0x000fd60003f45270 */
[----:B------:R0:W5:Y:S04]  /*0360*/  @!P1 LDG.E.U8 R2, desc[UR6][R16.64] ;  /* 0x0000000610029981 */ /* 0x000168000c1e1100 */
[----:B------:R0:W5:Y:S01]  /*0370*/  @!P2 LDG.E.U8 R0, desc[UR6][R16.64] ;  /* 0x000000061000a981 */ /* 0x000162000c1e1100 */
[----:B------:R-:W-:Y:S03]  /*0380*/  BSSY.RECONVERGENT B0, `(.L_x_0) ;  /* 0x000004b000007945 */ /* 0x000fe60003800200 */
[----:B------:R0:W5:Y:S04]  /*0390*/  @P1 LDG.E.U8 R2, desc[UR6][R16.64+-0x1] ;  /* 0xffffff0610021981 */ /* 0x000168000c1e1100 */
[----:B------:R0:W5:Y:S01]  /*03a0*/  @P2 LDG.E.U8 R0, desc[UR6][R16.64+0x1] ;  /* 0x0000010610002981 */ /* 0x000162000c1e1100 */
[----:B------:R-:W-:-:S13]  /*03b0*/  ISETP.GE.AND P2, PT, R3, R18, PT ;  /* 0x000000120300720c */ /* 0x000fda0003f46270 */
[----:B0-----:R-:W-:Y:S05]  /*03c0*/  @P2 BRA `(.L_x_1) ;  /* 0x00000000008c2947 */ /* 0x001fea0003800000 */
[C---:B------:R-:W-:Y:S01]  /*03d0*/  VIADD R4, R3.reuse, 0xffffffff ;  /* 0xffffffff03047836 */ /* 0x040fe20000000000 */
[----:B------:R-:W-:-:S04]  /*03e0*/  ISETP.GE.AND P2, PT, R3, 0x1, PT ;  /* 0x000000010300780c */ /* 0x000fc80003f46270 */
[----:B------:R-:W-:Y:S02]  /*03f0*/  SEL R13, R3, R4, !P2 ;  /* 0x00000004030d7207 */ /* 0x000fe40005000000 */
[----:B------:R-:W2:Y:S01]  /*0400*/  LDG.E.U8 R4, desc[UR6][R16.64] ;  /* 0x0000000610047981 */ /* 0x000ea2000c1e1100 */
[----:B------:R-:W0:Y:S01]  /*0410*/  I2F.RP R19, R8 ;  /* 0x0000000800137306 */ /* 0x000e220000209400 */
[----:B------:R-:W-:Y:S02]  /*0420*/  SEL R12, R22, RZ, !P2 ;  /* 0x000000ff160c7207 */ /* 0x000fe40005000000 */
[----:B------:R-:W-:-:S05]  /*0430*/  IADD3 R6, P2, PT, R13, R6, RZ ;  /* 0x000000060d067210 */ /* 0x000fca0007f5e0ff */
[----:B0-----:R-:W0:Y:S01]  /*0440*/  MUFU.RCP R19, R19 ;  /* 0x0000001300137308 */ /* 0x001e220000001000 */
[----:B------:R-:W-:Y:S02]  /*0450*/  IMAD.X R7, R12, 0x1, R7, P2 ;  /* 0x000000010c077824 */ /* 0x000fe400010e0607 */
[----:B------:R-:W-:-:S03]  /*0460*/  VIADD R26, R3, 0x1 ;  /* 0x00000001031a7836 */ /* 0x000fc60000000000 */
[----:B------:R1:W5:Y:S01]  /*0470*/  LDG.E.U8 R6, desc[UR6][R6.64] ;  /* 0x0000000606067981 */ /* 0x000362000c1e1100 */
[----:B0-----:R-:W-:-:S04]  /*0480*/  VIADD R12, R19, 0xffffffe ;  /* 0x0ffffffe130c7836 */ /* 0x001fc80000000000 */
[----:B------:R0:W3:Y:S01]  /*0490*/  F2I.FTZ.U32.TRUNC.NTZ R13, R12 ;  /* 0x0000000c000d7305 */ /* 0x0000e2000021f000 */
[----:B------:R-:W-:Y:S01]  /*04a0*/  IABS R14, R26 ;  /* 0x0000001a000e7213 */ /* 0x000fe20000000000 */
[----:B0-----:R-:W-:Y:S02]  /*04b0*/  IMAD.MOV.U32 R12, RZ, RZ, RZ ;  /* 0x000000ffff0c7224 */ /* 0x001fe400078e00ff */
[----:B---3--:R-:W-:-:S04]  /*04c0*/  IMAD.MOV R15, RZ, RZ, -R13 ;  /* 0x000000ffff0f7224 */ /* 0x008fc800078e0a0d */
[----:B------:R-:W-:-:S04]  /*04d0*/  IMAD R15, R15, R8, RZ ;  /* 0x000000080f0f7224 */ /* 0x000fc800078e02ff */
[----:B------:R-:W-:-:S06]  /*04e0*/  IMAD.HI.U32 R15, R13, R15, R12 ;  /* 0x0000000f0d0f7227 */ /* 0x000fcc00078e000c */
[----:B-1----:R-:W-:-:S04]  /*04f0*/  IMAD.HI.U32 R7, R15, R14, RZ ;  /* 0x0000000e0f077227 */ /* 0x002fc800078e00ff */
[----:B------:R-:W-:Y:S02]  /*0500*/  IMAD.MOV R7, RZ, RZ, -R7 ;  /* 0x000000ffff077224 */ /* 0x000fe400078e0a07 */
[----:B------:R-:W-:Y:S02]  /*0510*/  IMAD.MOV.U32 R21, RZ, RZ, R8 ;  /* 0x000000ffff157224 */ /* 0x000fe400078e0008 */
[----:B------:R-:W-:-:S05]  /*0520*/  IMAD R14, R8, R7, R14 ;  /* 0x00000007080e7224 */ /* 0x000fca00078e020e */
[----:B------:R-:W-:-:S13]  /*0530*/  ISETP.GT.U32.AND P2, PT, R21, R14, PT ;  /* 0x0000000e1500720c */ /* 0x000fda0003f44070 */
[----:B------:R-:W-:-:S05]  /*0540*/  @!P2 IMAD.IADD R14, R14, 0x1, -R8 ;  /* 0x000000010e0ea824 */ /* 0x000fca00078e0a08 */
[----:B------:R-:W-:Y:S02]  /*0550*/  ISETP.GT.U32.AND P3, PT, R21, R14, PT ;  /* 0x0000000e1500720c */ /* 0x000fe40003f64070 */
[----:B------:R-:W-:-:S11]  /*0560*/  ISETP.GE.AND P2, PT, R26, RZ, PT ;  /* 0x000000ff1a00720c */ /* 0x000fd60003f46270 */
[----:B------:R-:W-:-:S04]  /*0570*/  @!P3 IMAD.IADD R14, R14, 0x1, -R8 ;  /* 0x000000010e0eb824 */ /* 0x000fc800078e0a08 */
[----:B------:R-:W-:-:S04]  /*0580*/  IMAD.MOV.U32 R7, RZ, RZ, R14 ;  /* 0x000000ffff077224 */ /* 0x000fc800078e000e */
[----:B------:R-:W-:-:S05]  /*0590*/  @!P2 IMAD.MOV R7, RZ, RZ, -R7 ;  /* 0x000000ffff07a224 */ /* 0x000fca00078e0a07 */
[----:B------:R-:W-:-:S04]  /*05a0*/  SEL R7, R24, R7, !P0 ;  /* 0x0000000718077207 */ /* 0x000fc80004000000 */
[----:B------:R-:W-:Y:S02]  /*05b0*/  ISETP.NE.AND P3, PT, R7, RZ, PT ;  /* 0x000000ff0700720c */ /* 0x000fe40003f65270 */
[----:B--2---:R-:W-:-:S11]  /*05c0*/  PRMT R8, R4, 0x7610, R8 ;  /* 0x0000761004087816 */ /* 0x004fd60000000008 */
[----:B------:R-:W-:Y:S05]  /*05d0*/  @!P3 BRA `(.L_x_2) ;  /* 0x000000000094b947 */ /* 0x000fea0003800000 */
[----:B------:R0:W5:Y:S01]  /*05e0*/  LDG.E.U8 R8, desc[UR6][R16.64+0x1] ;  /* 0x0000010610087981 */ /* 0x000162000c1e1100 */
[----:B------:R-:W-:Y:S05]  /*05f0*/  BRA `(.L_x_2) ;  /* 0x00000000008c7947 */ /* 0x000fea0003800000 */
.L_x_1:
[----:B------:R-:W-:-:S05]  /*0600*/  IMAD.IADD R4, R3, 0x1, -R18 ;  /* 0x0000000103047824 */ /* 0x000fca00078e0a12 */
[----:B------:R-:W-:-:S04]  /*0610*/  IADD3 R12, P2, PT, R4, R6, RZ ;  /* 0x00000006040c7210 */ /* 0x000fc80007f5e0ff */
[----:B------:R-:W-:-:S05]  /*0620*/  LEA.HI.X.SX32 R13, R4, R7, 0x1, P2 ;  /* 0x00000007040d7211 */ /* 0x000fca00010f0eff */
[----:B------:R-:W2:Y:S01]  /*0630*/  LDG.E.U8 R4, desc[UR6][R12.64] ;  /* 0x000000060c047981 */ /* 0x000ea2000c1e1100 */
[----:B------:R-:W0:Y:S01]  /*0640*/  I2F.RP R19, R8 ;  /* 0x0000000800137306 */ /* 0x000e220000209400 */
[----:B------:R-:W-:Y:S01]  /*0650*/  VIADD R26, R3, 0x1 ;  /* 0x00000001031a7836 */ /* 0x000fe20000000000 */
[----:B------:R-:W-:-:S06]  /*0660*/  ISETP.NE.AND P4, PT, R28, RZ, PT ;  /* 0x000000ff1c00720c */ /* 0x000fcc0003f85270 */
[----:B0-----:R-:W0:Y:S02]  /*0670*/  MUFU.RCP R19, R19 ;  /* 0x0000001300137308 */ /* 0x001e240000001000 */
[----:B0-----:R-:W-:-:S06]  /*0680*/  VIADD R14, R19, 0xffffffe ;  /* 0x0ffffffe130e7836 */ /* 0x001fcc0000000000 */
[----:B------:R0:W1:Y:S02]  /*0690*/  F2I.FTZ.U32.TRUNC.NTZ R15, R14 ;  /* 0x0000000e000f7305 */ /* 0x000064000021f000 */
[----:B0-----:R-:W-:Y:S02]  /*06a0*/  IMAD.MOV.U32 R14, RZ, RZ, RZ ;  /* 0x000000ffff0e7224 */ /* 0x001fe400078e00ff */
[----:B-1----:R-:W-:-:S04]  /*06b0*/  IMAD.MOV R21, RZ, RZ, -R15 ;  /* 0x000000ffff157224 */ /* 0x002fc800078e0a0f */
[----:B------:R-:W-:-:S04]  /*06c0*/  IMAD R21, R21, R8, RZ ;  /* 0x0000000815157224 */ /* 0x000fc800078e02ff */
[----:B------:R-:W-:Y:S01]  /*06d0*/  IMAD.HI.U32 R15, R15, R21, R14 ;  /* 0x000000150f0f7227 */ /* 0x000fe200078e000e */
[----:B------:R-:W-:-:S05]  /*06e0*/  IABS R21, R26 ;  /* 0x0000001a00157213 */ /* 0x000fca0000000000 */
[----:B------:R-:W-:-:S04]  /*06f0*/  IMAD.HI.U32 R19, R15, R21, RZ ;  /* 0x000000150f137227 */ /* 0x000fc800078e00ff */
[----:B------:R-:W-:-:S04]  /*0700*/  IMAD.MOV R19, RZ, RZ, -R19 ;  /* 0x000000ffff137224 */ /* 0x000fc800078e0a13 */
[----:B------:R-:W-:Y:S02]  /*0710*/  IMAD R14, R8, R19, R21 ;  /* 0x00000013080e7224 */ /* 0x000fe400078e0215 */
[----:B------:R-:W-:-:S05]  /*0720*/  IMAD.MOV.U32 R21, RZ, RZ, R8 ;  /* 0x000000ffff157224 */ /* 0x000fca00078e0008 */
[----:B------:R-:W-:-:S13]  /*0730*/  ISETP.GT.U32.AND P2, PT, R21, R14, PT ;  /* 0x0000000e1500720c */ /* 0x000fda0003f44070 */
[----:B------:R-:W-:-:S05]  /*0740*/  @!P2 IMAD.IADD R14, R14, 0x1, -R8 ;  /* 0x000000010e0ea824 */ /* 0x000fca00078e0a08 */
[----:B------:R-:W-:-:S13]  /*0750*/  ISETP.GT.U32.AND P2, PT, R21, R14, PT ;  /* 0x0000000e1500720c */ /* 0x000fda0003f44070 */
[----:B------:R-:W-:Y:S01]  /*0760*/  @!P2 IMAD.IADD R14, R14, 0x1, -R8 ;  /* 0x000000010e0ea824 */ /* 0x000fe200078e0a08 */
[----:B------:R-:W-:-:S03]  /*0770*/  ISETP.GE.AND P2, PT, R26, RZ, PT ;  /* 0x000000ff1a00720c */ /* 0x000fc60003f46270 */
[----:B------:R-:W-:-:S10]  /*0780*/  IMAD.MOV.U32 R19, RZ, RZ, R14 ;  /* 0x000000ffff137224 */ /* 0x000fd400078e000e */
[----:B------:R-:W-:-:S05]  /*0790*/  @!P2 IMAD.MOV R19, RZ, RZ, -R19 ;  /* 0x000000ffff13a224 */ /* 0x000fca00078e0a13 */
[----:B------:R-:W-:-:S04]  /*07a0*/  SEL R8, R24, R19, !P0 ;  /* 0x0000001318087207 */ /* 0x000fc80004000000 */
[----:B------:R-:W-:Y:S02]  /*07b0*/  ISETP.NE.AND P3, PT, R8, RZ, PT ;  /* 0x000000ff0800720c */ /* 0x000fe40003f65270 */
[----:B------:R-:W-:-:S05]  /*07c0*/  SEL R8, R9, R24, !P4 ;  /* 0x0000001809087207 */ /* 0x000fca0006000000 */
[----:B------:R-:W-:-:S05]  /*07d0*/  IMAD.IADD R8, R8, 0x1, R3 ;  /* 0x0000000108087824 */ /* 0x000fca00078e0203 */
[----:B------:R-:W-:-:S04]  /*07e0*/  IADD3 R6, P4, PT, R8, R6, RZ ;  /* 0x0000000608067210 */ /* 0x000fc80007f9e0ff */
[----:B------:R-:W-:-:S05]  /*07f0*/  LEA.HI.X.SX32 R7, R8, R7, 0x1, P4 ;  /* 0x0000000708077211 */ /* 0x000fca00020f0eff */
[----:B------:R1:W5:Y:S01]  /*0800*/  LDG.E.U8 R6, desc[UR6][R6.64] ;  /* 0x0000000606067981 */ /* 0x000362000c1e1100 */
[----:B--2---:R-:W-:-:S06]  /*0810*/  PRMT R8, R4, 0x7610, R8 ;  /* 0x0000761004087816 */ /* 0x004fcc0000000008 */
[----:B------:R1:W5:Y:S02]  /*0820*/  @P3 LDG.E.U8 R8, desc[UR6][R12.64+0x1] ;  /* 0x000001060c083981 */ /* 0x000364000c1e1100 */
.L_x_2:
[----:B------:R-:W-:Y:S05]  /*0830*/  BSYNC.RECONVERGENT B0 ;  /* 0x0000000000007941 */ /* 0x000fea0003800200 */
.L_x_0:
[----:B-1----:R-:W-:Y:S01]  /*0840*/  IMAD.IADD R12, R3, 0x1, R18 ;  /* 0x00000001030c7824 */ /* 0x002fe200078e0212 */
[----:B------:R-:W-:Y:S04]  /*0850*/  BSSY.RECONVERGENT B0, `(.L_x_3) ;  /* 0x0000019000007945 */ /* 0x000fe80003800200 */
[----:B------:R-:W-:-:S13]  /*0860*/  ISETP.GE.AND P3, PT, R12, R11, PT ;  /* 0x0000000b0c00720c */ /* 0x000fda0003f66270 */
[----:B------:R-:W-:Y:S05]  /*0870*/  @!P3 BRA `(.L_x_4) ;  /* 0x000000000028b947 */ /* 0x000fea0003800000 */
[----:B------:R-:W2:Y:S01]  /*0880*/  LDG.E.U8 R12, desc[UR6][R16.64] ;  /* 0x00000006100c7981 */ /* 0x000ea2000c1e1100 */
[----:B------:R-:W-:Y:S02]  /*0890*/  ISETP.GE.AND P0, PT, R26, R11, PT ;  /* 0x0000000b1a00720c */ /* 0x000fe40003f06270 */
[----:B--2---:R-:W-:-:S06]  /*08a0*/  @!P1 PRMT R14, R12, 0x7610, R14 ;  /* 0x000076100c0e9816 */ /* 0x004fcc000000000e */
[----:B------:R2:W5:Y:S01]  /*08b0*/  @P1 LDG.E.U8 R14, desc[UR6][R16.64+-0x1] ;  /* 0xffffff06100e1981 */ /* 0x000562000c1e1100 */
[----:B------:R-:W-:-:S04]  /*08c0*/  @!P1 PRMT R7, R12, 0x7610, R7 ;  /* 0x000076100c079816 */ /* 0x000fc80000000007 */
[----:B------:R-:W-:-:S04]  /*08d0*/  @P1 PRMT R7, R12, 0x7610, R7 ;  /* 0x000076100c071816 */ /* 0x000fc80000000007 */
[----:B------:R-:W-:Y:S01]  /*08e0*/  PRMT R12, R7, 0x7610, R12 ;  /* 0x00007610070c7816 */ /* 0x000fe2000000000c */
[----:B--2---:R-:W-:Y:S06]  /*08f0*/  @P0 BRA `(.L_x_5) ;  /* 0x0000000000380947 */ /* 0x004fec0003800000 */
[----:B------:R2:W5:Y:S01]  /*0900*/  LDG.E.U8 R12, desc[UR6][R16.64+0x1] ;  /* 0x00000106100c7981 */ /* 0x000562000c1e1100 */
[----:B------:R-:W-:Y:S05]  /*0910*/  BRA `(.L_x_5) ;  /* 0x0000000000307947 */ /* 0x000fea0003800000 */
.L_x_4:
[----:B------:R-:W-:-:S04]  /*0920*/  IADD3 R18, P3, PT, R16, R18, RZ ;  /* 0x0000001210127210 */ /* 0x000fc80007f7e0ff */
[----:B------:R-:W-:-:S05]  /*0930*/  LEA.HI.X.SX32 R19, R10, R17, 0x1, P3 ;  /* 0x000000110a137211 */ /* 0x000fca00018f0eff */
[----:B------:R-:W2:Y:S01]  /*0940*/  LDG.E.U8 R12, desc[UR6][R18.64] ;  /* 0x00000006120c7981 */ /* 0x000ea2000c1e1100 */
[----:B------:R-:W-:-:S05]  /*0950*/  @!P2 IMAD.MOV R14, RZ, RZ, -R14 ;  /* 0x000000ffff0ea224 */ /* 0x000fca00078e0a0e */
[----:B------:R-:W-:-:S04]  /*0960*/  SEL R14, R24, R14, !P0 ;  /* 0x0000000e180e7207 */ /* 0x000fc80004000000 */
[----:B------:R-:W-:Y:S02]  /*0970*/  ISETP.NE.AND P0, PT, R14, RZ, PT ;  /* 0x000000ff0e00720c */ /* 0x000fe40003f05270 */
[C---:B--2---:R-:W-:Y:S02]  /*0980*/  @!P1 PRMT R7, R12.reuse, 0x7610, R7 ;  /* 0x000076100c079816 */ /* 0x044fe40000000007 */
[C---:B------:R-:W-:Y:S02]  /*0990*/  @!P1 PRMT R14, R12.reuse, 0x7610, R14 ;  /* 0x000076100c0e9816 */ /* 0x040fe4000000000e */
[----:B------:R-:W-:-:S04]  /*09a0*/  @P1 PRMT R7, R12, 0x7610, R7 ;  /* 0x000076100c071816 */ /* 0x000fc80000000007 */
[----:B------:R-:W-:Y:S01]  /*09b0*/  PRMT R12, R7, 0x7610, R12 ;  /* 0x00007610070c7816 */ /* 0x000fe2000000000c */
[----:B------:R1:W5:Y:S05]  /*09c0*/  @P1 LDG.E.U8 R14, desc[UR6][R18.64+-0x1] ;  /* 0xffffff06120e1981 */ /* 0x00036a000c1e1100 */
[----:B------:R1:W5:Y:S02]  /*09d0*/  @P0 LDG.E.U8 R12, desc[UR6][R18.64+0x1] ;  /* 0x00000106120c0981 */ /* 0x000364000c1e1100 */
.L_x_5:
[----:B------:R-:W-:Y:S05]  /*09e0*/  BSYNC.RECONVERGENT B0 ;  /* 0x0000000000007941 */ /* 0x000fea0003800200 */
.L_x_3:
[----:B0-2---:R0:W2:Y:S01]  /*09f0*/  LDG.E.U8 R16, desc[UR6][R16.64] ;  /* 0x0000000610107981 */ /* 0x0050a2000c1e1100 */
[CC--:B-----5:R-:W-:Y:S02]  /*0a00*/  VIMNMX.U16x2 R13, PT, PT, R6.reuse, R4.reuse, PT ;  /* 0x00000004060d7248 */ /* 0x0e0fe40003fe0200 */
[----:B------:R-:W-:Y:S02]  /*0a10*/  VIMNMX.U16x2 R4, PT, PT, R6, R4, !PT ;  /* 0x0000000406047248 */ /* 0x000fe40007fe0200 */
[----:B-1----:R-:W-:Y:S02]  /*0a20*/  LOP3.LUT R19, R8, 0xffff, RZ, 0xc0, !PT ;  /* 0x0000ffff08137812 */ /* 0x002fe400078ec0ff */
[----:B------:R-:W-:Y:S02]  /*0a30*/  LOP3.LUT R6, R13, 0xffff, RZ, 0xc0, !PT ;  /* 0x0000ffff0d067812 */ /* 0x000fe400078ec0ff */
[CC--:B0-----:R-:W-:Y:S02]  /*0a40*/  VIMNMX.U16x2 R17, PT, PT, R4.reuse, R8.reuse, PT ;  /* 0x0000000804117248 */ /* 0x0c1fe40003fe0200 */
[----:B------:R-:W-:-:S02]  /*0a50*/  VIMNMX.U16x2 R4, PT, PT, R4, R8, !PT ;  /* 0x0000000804047248 */ /* 0x000fc40007fe0200 */
[----:B------:R-:W-:Y:S02]  /*0a60*/  ISETP.GE.U32.AND P0, PT, R19, R6, PT ;  /* 0x000000061300720c */ /* 0x000fe40003f06070 */
[----:B------:R-:W-:Y:S02]  /*0a70*/  PRMT R6, R17, 0x7610, R6 ;  /* 0x0000761011067816 */ /* 0x000fe40000000006 */
[CC--:B------:R-:W-:Y:S02]  /*0a80*/  VIMNMX.U16x2 R8, PT, PT, R4.reuse, R2.reuse, !PT ;  /* 0x0000000204087248 */ /* 0x0c0fe40007fe0200 */
[----:B------:R-:W-:Y:S02]  /*0a90*/  VIMNMX.U16x2 R17, PT, PT, R4, R2, PT ;  /* 0x0000000204117248 */ /* 0x000fe40003fe0200 */
[----:B------:R-:W-:Y:S02]  /*0aa0*/  SEL R2, R13, R6, !P0 ;  /* 0x000000060d027207 */ /* 0x000fe40004000000 */
[----:B------:R-:W-:-:S02]  /*0ab0*/  SEL R4, R6, R13, !P0 ;  /* 0x0000000d06047207 */ /* 0x000fc40004000000 */
[CC--:B------:R-:W-:Y:S02]  /*0ac0*/  VIMNMX.U16x2 R18, PT, PT, R2.reuse, R17.reuse, PT ;  /* 0x0000001102127248 */ /* 0x0c0fe40003fe0200 */
[----:B------:R-:W-:Y:S02]  /*0ad0*/  VIMNMX.U16x2 R13, PT, PT, R2, R17, !PT ;  /* 0x00000011020d7248 */ /* 0x000fe40007fe0200 */
[CC--:B------:R-:W-:Y:S02]  /*0ae0*/  VIMNMX.U16x2 R2, PT, PT, R4.reuse, R18.reuse, !PT ;  /* 0x0000001204027248 */ /* 0x0c0fe40007fe0200 */
[----:B------:R-:W-:Y:S02]  /*0af0*/  VIMNMX.U16x2 R4, PT, PT, R4, R18, PT ;  /* 0x0000001204047248 */ /* 0x000fe40003fe0200 */
[CC--:B--2---:R-:W-:Y:S02]  /*0b00*/  VIMNMX.U16x2 R6, PT, PT, R8.reuse, R16.reuse, !PT ;  /* 0x0000001008067248 */ /* 0x0c4fe40007fe0200 */
[----:B------:R-:W-:-:S02]  /*0b10*/  VIMNMX.U16x2 R16, PT, PT, R8, R16, PT ;  /* 0x0000001008107248 */ /* 0x000fc40003fe0200 */
[CC--:B------:R-:W-:Y:S02]  /*0b20*/  VIMNMX.U16x2 R17, PT, PT, R6.reuse, R0.reuse, !PT ;  /* 0x0000000006117248 */ /* 0x0c0fe40007fe0200 */
[----:B------:R-:W-:Y:S02]  /*0b30*/  VIMNMX.U16x2 R8, PT, PT, R6, R0, PT ;  /* 0x0000000006087248 */ /* 0x000fe40003fe0200 */
[CC--:B------:R-:W-:Y:S02]  /*0b40*/  VIMNMX.U16x2 R0, PT, PT, R17.reuse, R14.reuse, !PT ;  /* 0x0000000e11007248 */ /* 0x0c0fe40007fe0200 */
[----:B------:R-:W-:Y:S02]  /*0b50*/  VIMNMX.U16x2 R14, PT, PT, R17, R14, PT ;  /* 0x0000000e110e7248 */ /* 0x000fe40003fe0200 */
[CC--:B------:R-:W-:Y:S02]  /*0b60*/  VIMNMX.U16x2 R17, PT, PT, R13.reuse, R16.reuse, PT ;  /* 0x000000100d117248 */ /* 0x0c0fe40003fe0200 */
[----:B------:R-:W-:-:S02]  /*0b70*/  VIMNMX.U16x2 R13, PT, PT, R13, R16, !PT ;  /* 0x000000100d0d7248 */ /* 0x000fc40007fe0200 */
[CC--:B------:R-:W-:Y:S02]  /*0b80*/  VIMNMX.U16x2 R6, PT, PT, R0.reuse, R7.reuse, !PT ;  /* 0x0000000700067248 */ /* 0x0c0fe40007fe0200 */
[----:B------:R-:W-:Y:S02]  /*0b90*/  VIMNMX.U16x2 R7, PT, PT, R0, R7, PT ;  /* 0x0000000700077248 */ /* 0x000fe40003fe0200 */
[----:B------:R-:W-:Y:S02]  /*0ba0*/  PRMT R0, R17, 0x7610, R0 ;  /* 0x0000761011007816 */ /* 0x000fe40000000000 */
[CC--:B------:R-:W-:Y:S02]  /*0bb0*/  VIMNMX.U16x2 R16, PT, PT, R13.reuse, R8.reuse, !PT ;  /* 0x000000080d107248 */ /* 0x0c0fe40007fe0200 */
[----:B------:R-:W-:Y:S02]  /*0bc0*/  VIMNMX.U16x2 R8, PT, PT, R13, R8, PT ;  /* 0x000000080d087248 */ /* 0x000fe40003fe0200 */
[----:B------:R-:W-:-:S02]  /*0bd0*/  VIMNMX.U16x2 R13, PT, PT, R2, R0, !PT ;  /* 0x00000000020d7248 */ /* 0x000fc40007fe0200 */
[----:B------:R-:W-:Y:S02]  /*0be0*/  LOP3.LUT R17, R4, 0xffff, RZ, 0xc0, !PT ;  /* 0x0000ffff04117812 */ /* 0x000fe400078ec0ff */
[----:B------:R-:W-:Y:S02]  /*0bf0*/  LOP3.LUT R18, R0, 0xffff, RZ, 0xc0, !PT ;  /* 0x0000ffff00127812 */ /* 0x000fe400078ec0ff */
[----:B------:R-:W-:Y:S02]  /*0c00*/  VIMNMX.U16x2 R0, PT, PT, R2, R0, PT ;  /* 0x0000000002007248 */ /* 0x000fe40003fe0200 */
[----:B------:R-:W-:Y:S02]  /*0c10*/  ISETP.GE.U32.AND P0, PT, R18, R17, PT ;  /* 0x000000111200720c */ /* 0x000fe40003f06070 */
[----:B------:R-:W-:Y:S02]  /*0c20*/  PRMT R17, R0, 0x7610, R17 ;  /* 0x0000761000117816 */ /* 0x000fe40000000011 */
[----:B------:R-:W-:-:S02]  /*0c30*/  VIMNMX.U16x2 R2, PT, PT, R16, R14, !PT ;  /* 0x0000000e10027248 */ /* 0x000fc40007fe0200 */
[----:B------:R-:W-:Y:S02]  /*0c40*/  VIMNMX.U16x2 R14, PT, PT, R16, R14, PT ;  /* 0x0000000e100e7248 */ /* 0x000fe40003fe0200 */
[CC--:B------:R-:W-:Y:S02]  /*0c50*/  VIMNMX.U16x2 R18, PT, PT, R13.reuse, R8.reuse, !PT ;  /* 0x000000080d127248 */ /* 0x0c0fe40007fe0200 */
[----:B------:R-:W-:Y:S02]  /*0c60*/  VIMNMX.U16x2 R8, PT, PT, R13, R8, PT ;  /* 0x000000080d087248 */ /* 0x000fe40003fe0200 */
[----:B------:R-:W-:Y:S02]  /*0c70*/  SEL R0, R4, R17, !P0 ;  /* 0x0000001104007207 */ /* 0x000fe40004000000 */
[----:B------:R-:W-:Y:S02]  /*0c80*/  VIMNMX.U16x2 R13, PT, PT, R18, R14, !PT ;  /* 0x0000000e120d7248 */ /* 0x000fe40007fe0200 */
[----:B------:R-:W-:-:S02]  /*0c90*/  VIMNMX.U16x2 R16, PT, PT, R2, R7, !PT ;  /* 0x0000000702107248 */ /* 0x000fc40007fe0200 */
[----:B------:R-:W-:Y:S02]  /*0ca0*/  VIMNMX.U16x2 R14, PT, PT, R18, R14, PT ;  /* 0x0000000e120e7248 */ /* 0x000fe40003fe0200 */
[----:B------:R-:W-:Y:S02]  /*0cb0*/  VIMNMX.U16x2 R7, PT, PT, R2, R7, PT ;  /* 0x0000000702077248 */ /* 0x000fe40003fe0200 */
[----:B------:R-:W-:Y:S02]  /*0cc0*/  VIMNMX.U16x2 R18, PT, PT, R0, R8, !PT ;  /* 0x0000000800127248 */ /* 0x000fe40007fe0200 */
[----:B------:R-:W-:Y:S02]  /*0cd0*/  VIMNMX3.U16x2 R6, R6, R12, R16, PT ;  /* 0x0000000c0606720f */ /* 0x000fe40003800210 */
[----:B------:R-:W-:Y:S02]  /*0ce0*/  SEL R2, R17, R4, !P0 ;  /* 0x0000000411027207 */ /* 0x000fe40004000000 */
[----:B------:R-:W-:-:S02]  /*0cf0*/  VIMNMX.U16x2 R4, PT, PT, R13, R7, PT ;  /* 0x000000070d047248 */ /* 0x000fc40003fe0200 */
[----:B------:R-:W-:Y:S02]  /*0d00*/  VIMNMX.U16x2 R12, PT, PT, R18, R14, !PT ;  /* 0x0000000e120c7248 */ /* 0x000fe40007fe0200 */
[----:B------:R-:W-:Y:S02]  /*0d10*/  VIMNMX.U16x2 R0, PT, PT, R0, R8, PT ;  /* 0x0000000800007248 */ /* 0x000fe40003fe0200 */
[----:B------:R-:W-:Y:S02]  /*0d20*/  VIMNMX.U16x2 R14, PT, PT, R18, R14, PT ;  /* 0x0000000e120e7248 */ /* 0x000fe40003fe0200 */
[----:B------:R-:W-:Y:S02]  /*0d30*/  VIMNMX.U16x2 R7, PT, PT, R13, R7, !PT ;  /* 0x000000070d077248 */ /* 0x000fe40007fe0200 */
[----:B------:R-:W-:Y:S02]  /*0d40*/  VIMNMX.U16x2 R8, PT, PT, R12, R4, !PT ;  /* 0x000000040c087248 */ /* 0x000fe40007fe0200 */
[----:B------:R-:W-:-:S02]  /*0d50*/  VIMNMX3.U16x2 R0, R2, R0, R14, !PT ;  /* 0x000000000200720f */ /* 0x000fc4000780020e */
[----:B------:R-:W-:Y:S02]  /*0d60*/  VIMNMX3.U16x2 R2, R7, R6, R8, PT ;  /* 0x000000060702720f */ /* 0x000fe40003800208 */
[----:B------:R-:W-:Y:S02]  /*0d70*/  VIMNMX.U16x2 R4, PT, PT, R12, R4, PT ;  /* 0x000000040c047248 */ /* 0x000fe40003fe0200 */
[----:B------:R-:W-:Y:S01]  /*0d80*/  IADD3 R6, P0, PT, R3, UR8, RZ ;  /* 0x0000000803067c10 */ /* 0x000fe2000ff1e0ff */
[----:B------:R-:W-:Y:S01]  /*0d90*/  IMAD.IADD R3, R20, 0x1, R3 ;  /* 0x0000000114037824 */ /* 0x000fe200078e0203 */
[----:B------:R-:W-:Y:S02]  /*0da0*/  VIMNMX3.U16x2 R0, R0, R4, R2, !PT ;  /* 0x000000040000720f */ /* 0x000fe40007800202 */
[----:B------:R-:W-:Y:S02]  /*0db0*/  IADD3.X R7, PT, PT, R22, UR9, RZ, P0, !PT ;  /* 0x0000000916077c10 */ /* 0x000fe400087fe4ff */
[----:B------:R-:W-:-:S03]  /*0dc0*/  ISETP.GE.AND P0, PT, R3, R11, PT ;  /* 0x0000000b0300720c */ /* 0x000fc60003f06270 */
[----:B------:R0:W-:Y:S10]  /*0dd0*/  STG.E.U8 desc[UR6][R6.64], R0 ;  /* 0x0000000006007986 */ /* 0x0001f4000c101106 */
[----:B------:R-:W-:Y:S05]  /*0de0*/  @!P0 BRA `(.L_x_6) ;  /* 0xfffffff400088947 */ /* 0x000fea000383ffff */
[----:B------:R-:W-:Y:S05]  /*0df0*/  EXIT ;  /* 0x000000000000794d */ /* 0x000fea0003800000 */
.L_x_7:
[----:B------:R-:W-:-:S00]  /*0e00*/  BRA `(.L_x_7) ;  /* 0xfffffffc00fc7947 */ /* 0x000fc0000383ffff */
[----:B------:R-:W-:-:S00]  /*0e10*/  NOP ;  /* 0x0000000000007918 */ /* 0x000fc00000000000 */
        /* <DEDUP_REMOVED lines=14> */
.L_x_10:


//--------------------- .text.hello               --------------------------
	.section	.text.hello,"ax",@progbits
	.align	128
        .global         hello
        .type           hello,@function
        .size           hello,(.L_x_11 - hello)
        .other          hello,@"STO_CUDA_ENTRY STV_DEFAULT"
hello:
.text.hello:
[----:B------:R-:W0:Y:S08]  /*0000*/  LDC R1, c[0x0][0x37c] ;  /* 0x0000df00ff017b82 */ /* 0x000e300000000800 */
[----:B------:R-:W1:Y:S01]  /*0010*/  LDC.64 R8, c[0x0][0x380] ;  /* 0x0000e000ff087b82 */ /* 0x000e620000000a00 */
[----:B0-----:R-:W-:Y:S01]  /*0020*/  VIADD R1, R1, 0xfffffff8 ;  /* 0xfffffff801017836 */ /* 0x001fe20000000000 */
[----:B------:R-:W-:Y:S01]  /*0030*/  MOV R0, 0x8 ;  /* 0x0000000800007802 */ /* 0x000fe20000000f00 */
[----:B------:R-:W0:Y:S01]  /*0040*/  LDCU UR4, c[0x0][0x2f8] ;  /* 0x00005f00ff0477ac */ /* 0x000e220008000800 */
[----:B------:R-:W2:Y:S04]  /*0050*/  LDCU.64 UR6, c[0x4][URZ] ;  /* 0x01000000ff0677ac */ /* 0x000ea80008000a00 */
[----:B------:R3:W4:Y:S01]  /*0060*/  LDC.64 R2, c[0x4][R0] ;  /* 0x0100000000027b82 */ /* 0x0007220000000a00 */
[----:B------:R-:W5:Y:S01]  /*0070*/  LDCU UR5, c[0x0][0x2fc] ;  /* 0x00005f80ff0577ac */ /* 0x000f620008000800 */
[----:B0-----:R-:W-:Y:S01]  /*0080*/  IADD3 R6, P0, PT, R1, UR4, RZ ;  /* 0x0000000401067c10 */ /* 0x001fe2000ff1e0ff */
[----:B-1----:R3:W-:Y:S01]  /*0090*/  STL.64 [R1], R8 ;  /* 0x0000000801007387 */ /* 0x0027e20000100a00 */
[----:B--2---:R-:W-:Y:S01]  /*00a0*/  IMAD.U32 R4, RZ, RZ, UR6 ;  /* 0x00000006ff047e24 */ /* 0x004fe2000f8e00ff */
[----:B------:R-:W-:-:S02]  /*00b0*/  MOV R5, UR7 ;  /* 0x0000000700057c02 */ /* 0x000fc40008000f00 */
[----:B-----5:R-:W-:-:S08]  /*00c0*/  IMAD.X R7, RZ, RZ, UR5, P0 ;  /* 0x00000005ff077e24 */ /* 0x020fd000080e06ff */
[----:B------:R-:W-:-:S07]  /*00d0*/  LEPC R20, `(.L_x_8) ;  /* 0x000000001014794e */ /* 0x000fce0000000000 */
[----:B---34-:R-:W-:Y:S05]  /*00e0*/  CALL.ABS.NOINC R2 ;  /* 0x0000000002007343 */ /* 0x018fea0003c00000 */
.L_x_8:
[----:B------:R-:W-:Y:S05]  /*00f0*/  EXIT ;  /* 0x000000000000794d */ /* 0x000fea0003800000 */
.L_x_9:
        /* <DEDUP_REMOVED lines=16> */
.L_x_11:


//--------------------- .nv.global.init           --------------------------
	.section	.nv.global.init,"aw",@progbits
.nv.global.init:
	.type		$str,@object
	.size		$str,(.L_0 - $str)
$str:
        /*0000*/ 	.byte	0x25, 0x73, 0x0a, 0x00
.L_0:


//--------------------- .nv.shared.reserved.0     --------------------------
	.section	.nv.shared.reserved.0,"aw",@nobits
	.weak		__nv_reservedSMEM_offset_0_alias
	.size		__nv_reservedSMEM_offset_0_alias, 0, 64
	.other		__nv_reservedSMEM_offset_0_alias,@"STO_CUDA_RESERVED_SHARED STV_DEFAULT"
__nv_reservedSMEM_offset_0_alias:
	.zero		0
	.zero		64


//--------------------- .nv.constant0.process     --------------------------
	.section	.nv.constant0.process,"a",@progbits
	.sectionflags	@""
	.align	4
.nv.constant0.process:
	.zero		920


//--------------------- .nv.constant0.hello       --------------------------
	.section	.nv.constant0.hello,"a",@progbits
	.sectionflags	@""
	.align	4
.nv.constant0.hello:
	.zero		904


//--------------------- SYMBOLS --------------------------

	.type		.nv.reservedSmem.offset0,@object
	.size		.nv.reservedSmem.offset0,0x4
	.type		vprintf,@function
